//
// Generated by NVIDIA NVVM Compiler
//
// Compiler Build ID: CL-36424714
// Cuda compilation tools, release 13.0, V13.0.88
// Based on NVVM 20.0.0
//

.version 9.0
.target sm_100
.address_size 64

	// .globl	_Z9aggregatejjPKfPKPjPf
// _ZZ9aggregatejjPKfPKPjPfE4temp has been demoted

.visible .entry _Z9aggregatejjPKfPKPjPf(
	.param .u32 _Z9aggregatejjPKfPKPjPf_param_0,
	.param .u32 _Z9aggregatejjPKfPKPjPf_param_1,
	.param .u64 .ptr .align 1 _Z9aggregatejjPKfPKPjPf_param_2,
	.param .u64 .ptr .align 1 _Z9aggregatejjPKfPKPjPf_param_3,
	.param .u64 .ptr .align 1 _Z9aggregatejjPKfPKPjPf_param_4
)
{
	.reg .pred 	%p<8>;
	.reg .b32 	%r<53>;
	.reg .b32 	%f<88>;
	.reg .b64 	%rd<46>;
	// demoted variable
	.shared .align 4 .b8 _ZZ9aggregatejjPKfPKPjPfE4temp[1024];
	ld.param.u32 	%r21, [_Z9aggregatejjPKfPKPjPf_param_0];
	ld.param.u64 	%rd6, [_Z9aggregatejjPKfPKPjPf_param_2];
	ld.param.u64 	%rd7, [_Z9aggregatejjPKfPKPjPf_param_3];
	ld.param.u64 	%rd5, [_Z9aggregatejjPKfPKPjPf_param_4];
	cvta.to.global.u64 	%rd1, %rd7;
	cvta.to.global.u64 	%rd2, %rd6;
	mov.u32 	%r1, %ctaid.x;
	mov.u32 	%r2, %tid.x;
	shl.b32 	%r22, %r2, 2;
	mov.u32 	%r23, _ZZ9aggregatejjPKfPKPjPfE4temp;
	add.s32 	%r47, %r23, %r22;
	mov.b32 	%r25, 0;
	st.shared.u32 	[%r47], %r25;
	setp.ge.u32 	%p1, %r2, %r21;
	@%p1 bra 	$L__BB0_7;
	not.b32 	%r26, %r2;
	add.s32 	%r3, %r21, %r26;
	and.b32  	%r27, %r3, 768;
	setp.eq.s32 	%p2, %r27, 768;
	mov.u32 	%r49, %r2;
	@%p2 bra 	$L__BB0_4;
	shr.u32 	%r30, %r3, 8;
	add.s32 	%r31, %r30, 1;
	and.b32  	%r32, %r31, 3;
	neg.s32 	%r46, %r32;
	mul.wide.u32 	%rd14, %r1, 4;
	mov.u32 	%r49, %r2;
$L__BB0_3:
	.pragma "nounroll";
	mul.wide.u32 	%rd8, %r49, 4;
	add.s64 	%rd9, %rd2, %rd8;
	ld.global.f32 	%f3, [%rd9];
	mul.wide.u32 	%rd10, %r49, 8;
	add.s64 	%rd11, %rd1, %rd10;
	ld.global.u64 	%rd12, [%rd11];
	cvta.to.global.u64 	%rd13, %rd12;
	add.s64 	%rd15, %rd13, %rd14;
	ld.global.u32 	%r33, [%rd15];
	cvt.rn.f32.u32 	%f4, %r33;
	ld.shared.f32 	%f5, [%r47];
	fma.rn.f32 	%f6, %f3, %f4, %f5;
	st.shared.f32 	[%r47], %f6;
	add.s32 	%r49, %r49, 256;
	add.s32 	%r47, %r47, 1024;
	add.s32 	%r46, %r46, 1;
	setp.ne.s32 	%p3, %r46, 0;
	@%p3 bra 	$L__BB0_3;
$L__BB0_4:
	setp.lt.u32 	%p4, %r3, 768;
	@%p4 bra 	$L__BB0_7;
	add.s32 	%r51, %r49, 512;
	shl.b32 	%r34, %r49, 2;
	add.s32 	%r36, %r34, %r23;
	add.s32 	%r50, %r36, 2048;
	mul.wide.u32 	%rd22, %r1, 4;
$L__BB0_6:
	add.s32 	%r37, %r51, -512;
	mul.wide.u32 	%rd16, %r37, 4;
	add.s64 	%rd17, %rd2, %rd16;
	ld.global.f32 	%f7, [%rd17];
	mul.wide.u32 	%rd18, %r37, 8;
	add.s64 	%rd19, %rd1, %rd18;
	ld.global.u64 	%rd20, [%rd19];
	cvta.to.global.u64 	%rd21, %rd20;
	add.s64 	%rd23, %rd21, %rd22;
	ld.global.u32 	%r38, [%rd23];
	cvt.rn.f32.u32 	%f8, %r38;
	ld.shared.f32 	%f9, [%r50+-2048];
	fma.rn.f32 	%f10, %f7, %f8, %f9;
	st.shared.f32 	[%r50+-2048], %f10;
	ld.global.f32 	%f11, [%rd17+1024];
	ld.global.u64 	%rd24, [%rd19+2048];
	cvta.to.global.u64 	%rd25, %rd24;
	add.s64 	%rd26, %rd25, %rd22;
	ld.global.u32 	%r39, [%rd26];
	cvt.rn.f32.u32 	%f12, %r39;
	ld.shared.f32 	%f13, [%r50+-1024];
	fma.rn.f32 	%f14, %f11, %f12, %f13;
	st.shared.f32 	[%r50+-1024], %f14;
	add.s32 	%r40, %r51, 256;
	mul.wide.u32 	%rd27, %r51, 4;
	add.s64 	%rd28, %rd2, %rd27;
	ld.global.f32 	%f15, [%rd28];
	mul.wide.u32 	%rd29, %r51, 8;
	add.s64 	%rd30, %rd1, %rd29;
	ld.global.u64 	%rd31, [%rd30];
	cvta.to.global.u64 	%rd32, %rd31;
	add.s64 	%rd33, %rd32, %rd22;
	ld.global.u32 	%r41, [%rd33];
	cvt.rn.f32.u32 	%f16, %r41;
	ld.shared.f32 	%f17, [%r50];
	fma.rn.f32 	%f18, %f15, %f16, %f17;
	st.shared.f32 	[%r50], %f18;
	mul.wide.u32 	%rd34, %r40, 4;
	add.s64 	%rd35, %rd2, %rd34;
	ld.global.f32 	%f19, [%rd35];
	mul.wide.u32 	%rd36, %r40, 8;
	add.s64 	%rd37, %rd1, %rd36;
	ld.global.u64 	%rd38, [%rd37];
	cvta.to.global.u64 	%rd39, %rd38;
	add.s64 	%rd40, %rd39, %rd22;
	ld.global.u32 	%r42, [%rd40];
	cvt.rn.f32.u32 	%f20, %r42;
	ld.shared.f32 	%f21, [%r50+1024];
	fma.rn.f32 	%f22, %f19, %f20, %f21;
	st.shared.f32 	[%r50+1024], %f22;
	add.s32 	%r17, %r51, 1024;
	add.s32 	%r43, %r51, 512;
	add.s32 	%r50, %r50, 4096;
	setp.lt.u32 	%p5, %r43, %r21;
	mov.u32 	%r51, %r17;
	@%p5 bra 	$L__BB0_6;
$L__BB0_7:
	bar.sync 	0;
	setp.ne.s32 	%p6, %r2, 0;
	@%p6 bra 	$L__BB0_11;
	add.s32 	%r52, %r23, 64;
	mov.f32 	%f87, 0f00000000;
	mov.b64 	%rd45, 256;
$L__BB0_9:
	ld.shared.f32 	%f24, [%r52+-64];
	add.f32 	%f25, %f87, %f24;
	ld.shared.f32 	%f26, [%r52+-60];
	add.f32 	%f27, %f25, %f26;
	ld.shared.f32 	%f28, [%r52+-56];
	add.f32 	%f29, %f27, %f28;
	ld.shared.f32 	%f30, [%r52+-52];
	add.f32 	%f31, %f29, %f30;
	ld.shared.f32 	%f32, [%r52+-48];
	add.f32 	%f33, %f31, %f32;
	ld.shared.f32 	%f34, [%r52+-44];
	add.f32 	%f35, %f33, %f34;
	ld.shared.f32 	%f36, [%r52+-40];
	add.f32 	%f37, %f35, %f36;
	ld.shared.f32 	%f38, [%r52+-36];
	add.f32 	%f39, %f37, %f38;
	ld.shared.f32 	%f40, [%r52+-32];
	add.f32 	%f41, %f39, %f40;
	ld.shared.f32 	%f42, [%r52+-28];
	add.f32 	%f43, %f41, %f42;
	ld.shared.f32 	%f44, [%r52+-24];
	add.f32 	%f45, %f43, %f44;
	ld.shared.f32 	%f46, [%r52+-20];
	add.f32 	%f47, %f45, %f46;
	ld.shared.f32 	%f48, [%r52+-16];
	add.f32 	%f49, %f47, %f48;
	ld.shared.f32 	%f50, [%r52+-12];
	add.f32 	%f51, %f49, %f50;
	ld.shared.f32 	%f52, [%r52+-8];
	add.f32 	%f53, %f51, %f52;
	ld.shared.f32 	%f54, [%r52+-4];
	add.f32 	%f55, %f53, %f54;
	ld.shared.f32 	%f56, [%r52];
	add.f32 	%f57, %f55, %f56;
	ld.shared.f32 	%f58, [%r52+4];
	add.f32 	%f59, %f57, %f58;
	ld.shared.f32 	%f60, [%r52+8];
	add.f32 	%f61, %f59, %f60;
	ld.shared.f32 	%f62, [%r52+12];
	add.f32 	%f63, %f61, %f62;
	ld.shared.f32 	%f64, [%r52+16];
	add.f32 	%f65, %f63, %f64;
	ld.shared.f32 	%f66, [%r52+20];
	add.f32 	%f67, %f65, %f66;
	ld.shared.f32 	%f68, [%r52+24];
	add.f32 	%f69, %f67, %f68;
	ld.shared.f32 	%f70, [%r52+28];
	add.f32 	%f71, %f69, %f70;
	ld.shared.f32 	%f72, [%r52+32];
	add.f32 	%f73, %f71, %f72;
	ld.shared.f32 	%f74, [%r52+36];
	add.f32 	%f75, %f73, %f74;
	ld.shared.f32 	%f76, [%r52+40];
	add.f32 	%f77, %f75, %f76;
	ld.shared.f32 	%f78, [%r52+44];
	add.f32 	%f79, %f77, %f78;
	ld.shared.f32 	%f80, [%r52+48];
	add.f32 	%f81, %f79, %f80;
	ld.shared.f32 	%f82, [%r52+52];
	add.f32 	%f83, %f81, %f82;
	ld.shared.f32 	%f84, [%r52+56];
	add.f32 	%f85, %f83, %f84;
	ld.shared.f32 	%f86, [%r52+60];
	add.f32 	%f87, %f85, %f86;
	add.s64 	%rd45, %rd45, -32;
	add.s32 	%r52, %r52, 128;
	setp.ne.s64 	%p7, %rd45, 0;
	@%p7 bra 	$L__BB0_9;
	cvta.to.global.u64 	%rd42, %rd5;
	mul.wide.u32 	%rd43, %r1, 4;
	add.s64 	%rd44, %rd42, %rd43;
	st.global.f32 	[%rd44], %f87;
$L__BB0_11:
	ret;

}


// ===== COMPILED SASS (sm_100) =====

	.target	sm_100

	.elftype	@"ET_EXEC"


//--------------------- .note.nv.tkinfo           --------------------------
	.section	.note.nv.tkinfo,"",@"SHT_NOTE"
	.sectionflags	@"SHF_NOTE_NV_TKINFO"
	.tkinfo
        /*0018*/ 	.word	0x00000002
        /*0030*/ 	.string	""
        /*0030*/ 	.string	"ptxas"
        /*0030*/ 	.string	"Cuda compilation tools, release 13.0, V13.0.88"
        /*0030*/ 	.string	"Build cuda_13.0.r13.0/compiler.36424714_0"
        /*0030*/ 	.string	"-arch sm_100 -m 64 "



//--------------------- .note.nv.cuinfo           --------------------------
	.section	.note.nv.cuinfo,"",@"SHT_NOTE"
	.sectionflags	@"SHF_NOTE_NV_CUINFO"
        /*0018*/ 	.short	0x0002
        /*001a*/ 	.short	0x0064
        /*001c*/ 	.short	0x0082
	.zero		2


//--------------------- .nv.info                  --------------------------
	.section	.nv.info,"",@"SHT_CUDA_INFO"
	.align	4


	//----- nvinfo : EIATTR_REGCOUNT
	.align		4
        /*0000*/ 	.byte	0x04, 0x2f
        /*0002*/ 	.short	(.L_1 - .L_0)
	.align		4
.L_0:
        /*0004*/ 	.word	index@(_Z9aggregatejjPKfPKPjPf)
        /*0008*/ 	.word	0x0000001e


	//----- nvinfo : EIATTR_FRAME_SIZE
	.align		4
.L_1:
        /*000c*/ 	.byte	0x04, 0x11
        /*000e*/ 	.short	(.L_3 - .L_2)
	.align		4
.L_2:
        /*0010*/ 	.word	index@(_Z9aggregatejjPKfPKPjPf)
        /*0014*/ 	.word	0x00000000


	//----- nvinfo : EIATTR_MIN_STACK_SIZE
	.align		4
.L_3:
        /*0018*/ 	.byte	0x04, 0x12
        /*001a*/ 	.short	(.L_5 - .L_4)
	.align		4
.L_4:
        /*001c*/ 	.word	index@(_Z9aggregatejjPKfPKPjPf)
        /*0020*/ 	.word	0x00000000
.L_5:


//--------------------- .nv.compat                --------------------------
	.section	.nv.compat,"",@"SHT_CUDA_COMPAT_INFO"
	.align	4
        /*0000*/ 	.byte	0x02, 0x09, 0x00, 0x00, 0x02, 0x02, 0x01, 0x00, 0x02, 0x05, 0x05, 0x00, 0x03, 0x07, 0x01, 0x01
        /*0010*/ 	.byte	0x02, 0x03, 0x00, 0x00, 0x02, 0x06, 0x01, 0x00, 0x04, 0x0b, 0x08, 0x00, 0x09, 0x00, 0x00, 0x00
        /*0020*/ 	.byte	0x00, 0x00, 0x00, 0x00


//--------------------- .nv.info._Z9aggregatejjPKfPKPjPf --------------------------
	.section	.nv.info._Z9aggregatejjPKfPKPjPf,"",@"SHT_CUDA_INFO"
	.sectionflags	@""
	.align	4


	//----- nvinfo : EIATTR_CUDA_API_VERSION
	.align		4
        /*0000*/ 	.byte	0x04, 0x37
        /*0002*/ 	.short	(.L_7 - .L_6)
.L_6:
        /*0004*/ 	.word	0x00000082


	//----- nvinfo : EIATTR_KPARAM_INFO
	.align		4
.L_7:
        /*0008*/ 	.byte	0x04, 0x17
        /*000a*/ 	.short	(.L_9 - .L_8)
.L_8:
        /*000c*/ 	.word	0x00000000
        /*0010*/ 	.short	0x0004
        /*0012*/ 	.short	0x0018
        /*0014*/ 	.byte	0x00, 0xf5, 0x21, 0x00


	//----- nvinfo : EIATTR_KPARAM_INFO
	.align		4
.L_9:
        /*0018*/ 	.byte	0x04, 0x17
        /*001a*/ 	.short	(.L_11 - .L_10)
.L_10:
        /*001c*/ 	.word	0x00000000
        /*0020*/ 	.short	0x0003
        /*0022*/ 	.short	0x0010
        /*0024*/ 	.byte	0x00, 0xf5, 0x21, 0x00


	//----- nvinfo : EIATTR_KPARAM_INFO
	.align		4
.L_11:
        /*0028*/ 	.byte	0x04, 0x17
        /*002a*/ 	.short	(.L_13 - .L_12)
.L_12:
        /*002c*/ 	.word	0x00000000
        /*0030*/ 	.short	0x0002
        /*0032*/ 	.short	0x0008
        /*0034*/ 	.byte	0x00, 0xf5, 0x21, 0x00


	//----- nvinfo : EIATTR_KPARAM_INFO
	.align		4
.L_13:
        /*0038*/ 	.byte	0x04, 0x17
        /*003a*/ 	.short	(.L_15 - .L_14)
.L_14:
        /*003c*/ 	.word	0x00000000
        /*0040*/ 	.short	0x0001
        /*0042*/ 	.short	0x0004
        /*0044*/ 	.byte	0x00, 0xf0, 0x11, 0x00


	//----- nvinfo : EIATTR_KPARAM_INFO
	.align		4
.L_15:
        /*0048*/ 	.byte	0x04, 0x17
        /*004a*/ 	.short	(.L_17 - .L_16)
.L_16:
        /*004c*/ 	.word	0x00000000
        /*0050*/ 	.short	0x0000
        /*0052*/ 	.short	0x0000
        /*0054*/ 	.byte	0x00, 0xf0, 0x11, 0x00


	//----- nvinfo : EIATTR_SPARSE_MMA_MASK
	.align		4
.L_17:
        /*0058*/ 	.byte	0x03, 0x50
        /*005a*/ 	.short	0x0000


	//----- nvinfo : EIATTR_MAXREG_COUNT
	.align		4
        /*005c*/ 	.byte	0x03, 0x1b
        /*005e*/ 	.short	0x00ff


	//----- nvinfo : EIATTR_NUM_BARRIERS
	.align		4
        /*0060*/ 	.byte	0x02, 0x4c
        /*0062*/ 	.byte	0x01
	.zero		1


	//----- nvinfo : EIATTR_MERCURY_ISA_VERSION
	.align		4
        /*0064*/ 	.byte	0x03, 0x5f
        /*0066*/ 	.short	0x0101


	//----- nvinfo : EIATTR_VRC_CTA_INIT_COUNT
	.align		4
        /*0068*/ 	.byte	0x02, 0x4a
	.zero		1
	.zero		1


	//----- nvinfo : EIATTR_EXIT_INSTR_OFFSETS
	.align		4
        /*006c*/ 	.byte	0x04, 0x1c
        /*006e*/ 	.short	(.L_19 - .L_18)


	//   ....[0]....
.L_18:
        /*0070*/ 	.word	0x00000610


	//   ....[1]....
        /*0074*/ 	.word	0x00000970


	//----- nvinfo : EIATTR_CRS_STACK_SIZE
	.align		4
.L_19:
        /*0078*/ 	.byte	0x04, 0x1e
        /*007a*/ 	.short	(.L_21 - .L_20)
.L_20:
        /*007c*/ 	.word	0x00000000


	//----- nvinfo : EIATTR_CBANK_PARAM_SIZE
	.align		4
.L_21:
        /*0080*/ 	.byte	0x03, 0x19
        /*0082*/ 	.short	0x0020


	//----- nvinfo : EIATTR_PARAM_CBANK
	.align		4
        /*0084*/ 	.byte	0x04, 0x0a
        /*0086*/ 	.short	(.L_23 - .L_22)
	.align		4
.L_22:
        /*0088*/ 	.word	index@(.nv.constant0._Z9aggregatejjPKfPKPjPf)
        /*008c*/ 	.short	0x0380
        /*008e*/ 	.short	0x0020


	//----- nvinfo : EIATTR_SW_WAR
	.align		4
.L_23:
        /*0090*/ 	.byte	0x04, 0x36
        /*0092*/ 	.short	(.L_25 - .L_24)
.L_24:
        /*0094*/ 	.word	0x00000008
.L_25:


//--------------------- .nv.callgraph             --------------------------
	.section	.nv.callgraph,"",@"SHT_CUDA_CALLGRAPH"
	.align	4
	.sectionentsize	8
	.align		4
        /*0000*/ 	.word	0x00000000
	.align		4
        /*0004*/ 	.word	0xffffffff
	.align		4
        /*0008*/ 	.word	0x00000000
	.align		4
        /*000c*/ 	.word	0xfffffffe
	.align		4
        /*0010*/ 	.word	0x00000000
	.align		4
        /*0014*/ 	.word	0xfffffffd
	.align		4
        /*0018*/ 	.word	0x00000000
	.align		4
        /*001c*/ 	.word	0xfffffffc


//--------------------- .text._Z9aggregatejjPKfPKPjPf --------------------------
	.section	.text._Z9aggregatejjPKfPKPjPf,"ax",@progbits
	.align	128
        .global         _Z9aggregatejjPKfPKPjPf
        .type           _Z9aggregatejjPKfPKPjPf,@function
        .size           _Z9aggregatejjPKfPKPjPf,(.L_x_8 - _Z9aggregatejjPKfPKPjPf)
        .other          _Z9aggregatejjPKfPKPjPf,@"STO_CUDA_ENTRY STV_DEFAULT"
_Z9aggregatejjPKfPKPjPf:
.text._Z9aggregatejjPKfPKPjPf:
[----:B------:R-:W-:Y:S08]  /*0000*/  LDC R1, c[0x0][0x37c] ;  /* 0x0000df00ff017b82 */ /* 0x000ff00000000800 */
[----:B------:R-:W0:Y:S01]  /*0010*/  S2UR UR5, SR_CgaCtaId ;  /* 0x00000000000579c3 */ /* 0x000e220000008800 */
[----:B------:R-:W1:Y:S01]  /*0020*/  S2R R4, SR_TID.X ;  /* 0x0000000000047919 */ /* 0x000e620000002100 */
[----:B------:R-:W-:Y:S01]  /*0030*/  UMOV UR4, 0x400 ;  /* 0x0000040000047882 */ /* 0x000fe20000000000 */
[----:B------:R-:W2:Y:S01]  /*0040*/  LDCU.64 UR6, c[0x0][0x358] ;  /* 0x00006b00ff0677ac */ /* 0x000ea20008000a00 */
[----:B------:R-:W-:Y:S01]  /*0050*/  BSSY.RECONVERGENT B0, `(.L_x_0) ;  /* 0x0000059000007945 */ /* 0x000fe20003800200 */
[----:B------:R-:W3:Y:S01]  /*0060*/  S2R R0, SR_CTAID.X ;  /* 0x0000000000007919 */ /* 0x000ee20000002500 */
[----:B0-----:R-:W-:Y:S01]  /*0070*/  ULEA UR4, UR5, UR4, 0x18 ;  /* 0x0000000405047291 */ /* 0x001fe2000f8ec0ff */
[----:B------:R-:W0:Y:S05]  /*0080*/  LDCU UR5, c[0x0][0x380] ;  /* 0x00007000ff0577ac */ /* 0x000e2a0008000800 */
[----:B-1----:R-:W-:-:S05]  /*0090*/  LEA R5, R4, UR4, 0x2 ;  /* 0x0000000404057c11 */ /* 0x002fca000f8e10ff */
[----:B------:R1:W-:Y:S01]  /*00a0*/  STS [R5], RZ ;  /* 0x000000ff05007388 */ /* 0x0003e20000000800 */
[----:B0-----:R-:W-:-:S13]  /*00b0*/  ISETP.GE.U32.AND P0, PT, R4, UR5, PT ;  /* 0x0000000504007c0c */ /* 0x001fda000bf06070 */
[----:B-123--:R-:W-:Y:S05]  /*00c0*/  @P0 BRA `(.L_x_1) ;  /* 0x0000000400440947 */ /* 0x00efea0003800000 */
[-C--:B------:R-:W-:Y:S01]  /*00d0*/  LOP3.LUT R2, RZ, R4.reuse, RZ, 0x33, !PT ;  /* 0x00000004ff027212 */ /* 0x080fe200078e33ff */
[----:B------:R-:W-:Y:S01]  /*00e0*/  BSSY.RECONVERGENT B1, `(.L_x_2) ;  /* 0x000001c000017945 */ /* 0x000fe20003800200 */
[----:B------:R-:W-:Y:S02]  /*00f0*/  MOV R15, R4 ;  /* 0x00000004000f7202 */ /* 0x000fe40000000f00 */
[----:B------:R-:W-:-:S04]  /*0100*/  IADD3 R8, PT, PT, R2, UR5, RZ ;  /* 0x0000000502087c10 */ /* 0x000fc8000fffe0ff */
[C---:B------:R-:W-:Y:S02]  /*0110*/  LOP3.LUT R2, R8.reuse, 0x300, RZ, 0xc0, !PT ;  /* 0x0000030008027812 */ /* 0x040fe400078ec0ff */
[----:B------:R-:W-:Y:S02]  /*0120*/  ISETP.GE.U32.AND P0, PT, R8, 0x300, PT ;  /* 0x000003000800780c */ /* 0x000fe40003f06070 */
[----:B------:R-:W-:-:S13]  /*0130*/  ISETP.NE.AND P1, PT, R2, 0x300, PT ;  /* 0x000003000200780c */ /* 0x000fda0003f25270 */
[----:B------:R-:W-:Y:S05]  /*0140*/  @!P1 BRA `(.L_x_3) ;  /* 0x0000000000549947 */ /* 0x000fea0003800000 */
[----:B------:R-:W0:Y:S01]  /*0150*/  LDC.64 R6, c[0x0][0x388] ;  /* 0x0000e200ff067b82 */ /* 0x000e220000000a00 */
[----:B------:R-:W-:Y:S02]  /*0160*/  LEA.HI R8, R8, 0x1, RZ, 0x18 ;  /* 0x0000000108087811 */ /* 0x000fe400078fc0ff */
[----:B------:R-:W-:Y:S02]  /*0170*/  MOV R15, R4 ;  /* 0x00000004000f7202 */ /* 0x000fe40000000f00 */
[----:B------:R-:W-:-:S03]  /*0180*/  LOP3.LUT R8, R8, 0x3, RZ, 0xc0, !PT ;  /* 0x0000000308087812 */ /* 0x000fc600078ec0ff */
[----:B------:R-:W1:Y:S01]  /*0190*/  LDC.64 R2, c[0x0][0x390] ;  /* 0x0000e400ff027b82 */ /* 0x000e620000000a00 */
[----:B------:R-:W-:-:S07]  /*01a0*/  IADD3 R14, PT, PT, -R8, RZ, RZ ;  /* 0x000000ff080e7210 */ /* 0x000fce0007ffe1ff */
.L_x_4:
[C---:B-1----:R-:W-:Y:S01]  /*01b0*/  IMAD.WIDE.U32 R10, R15.reuse, 0x8, R2 ;  /* 0x000000080f0a7825 */ /* 0x042fe200078e0002 */
[----:B------:R-:W1:Y:S05]  /*01c0*/  LDS R19, [R5] ;  /* 0x0000000005137984 */ /* 0x000e6a0000000800 */
[----:B------:R-:W2:Y:S01]  /*01d0*/  LDG.E.64 R10, desc[UR6][R10.64] ;  /* 0x000000060a0a7981 */ /* 0x000ea2000c1e1b00 */
[----:B0-----:R-:W-:-:S06]  /*01e0*/  IMAD.WIDE.U32 R8, R15, 0x4, R6 ;  /* 0x000000040f087825 */ /* 0x001fcc00078e0006 */
[----:B------:R-:W1:Y:S01]  /*01f0*/  LDG.E R8, desc[UR6][R8.64] ;  /* 0x0000000608087981 */ /* 0x000e62000c1e1900 */
[----:B--2---:R-:W-:-:S06]  /*0200*/  IMAD.WIDE.U32 R12, R0, 0x4, R10 ;  /* 0x00000004000c7825 */ /* 0x004fcc00078e000a */
[----:B------:R-:W2:Y:S01]  /*0210*/  LDG.E R12, desc[UR6][R12.64] ;  /* 0x000000060c0c7981 */ /* 0x000ea2000c1e1900 */
[----:B------:R-:W-:-:S04]  /*0220*/  IADD3 R14, PT, PT, R14, 0x1, RZ ;  /* 0x000000010e0e7810 */ /* 0x000fc80007ffe0ff */
[----:B------:R-:W-:Y:S02]  /*0230*/  ISETP.NE.AND P1, PT, R14, RZ, PT ;  /* 0x000000ff0e00720c */ /* 0x000fe40003f25270 */
[----:B------:R-:W-:Y:S02]  /*0240*/  IADD3 R15, PT, PT, R15, 0x100, RZ ;  /* 0x000001000f0f7810 */ /* 0x000fe40007ffe0ff */
[----:B--2---:R-:W-:-:S05]  /*0250*/  I2FP.F32.U32 R17, R12 ;  /* 0x0000000c00117245 */ /* 0x004fca0000201000 */
[----:B-1----:R-:W-:-:S05]  /*0260*/  FFMA R16, R8, R17, R19 ;  /* 0x0000001108107223 */ /* 0x002fca0000000013 */
[----:B------:R0:W-:Y:S02]  /*0270*/  STS [R5], R16 ;  /* 0x0000001005007388 */ /* 0x0001e40000000800 */
[----:B0-----:R-:W-:Y:S01]  /*0280*/  IADD3 R5, PT, PT, R5, 0x400, RZ ;  /* 0x0000040005057810 */ /* 0x001fe20007ffe0ff */
[----:B------:R-:W-:Y:S06]  /*0290*/  @P1 BRA `(.L_x_4) ;  /* 0xfffffffc00c41947 */ /* 0x000fec000383ffff */
.L_x_3:
[----:B------:R-:W-:Y:S05]  /*02a0*/  BSYNC.RECONVERGENT B1 ;  /* 0x0000000000017941 */ /* 0x000fea0003800200 */
.L_x_2:
[----:B------:R-:W-:Y:S05]  /*02b0*/  @!P0 BRA `(.L_x_1) ;  /* 0x0000000000c88947 */ /* 0x000fea0003800000 */
[C---:B------:R-:W-:Y:S02]  /*02c0*/  LEA R5, R15.reuse, UR4, 0x2 ;  /* 0x000000040f057c11 */ /* 0x040fe4000f8e10ff */
[----:B------:R-:W-:Y:S02]  /*02d0*/  IADD3 R7, PT, PT, R15, 0x200, RZ ;  /* 0x000002000f077810 */ /* 0x000fe40007ffe0ff */
[----:B------:R-:W-:-:S07]  /*02e0*/  IADD3 R5, PT, PT, R5, 0x800, RZ ;  /* 0x0000080005057810 */ /* 0x000fce0007ffe0ff */
.L_x_5:
[----:B------:R-:W0:Y:S01]  /*02f0*/  LDC.64 R26, c[0x0][0x390] ;  /* 0x0000e400ff1a7b82 */ /* 0x000e220000000a00 */
[C---:B------:R-:W-:Y:S02]  /*0300*/  IADD3 R13, PT, PT, R7.reuse, -0x200, RZ ;  /* 0xfffffe00070d7810 */ /* 0x040fe40007ffe0ff */
[----:B------:R-:W-:-:S05]  /*0310*/  IADD3 R9, PT, PT, R7, 0x100, RZ ;  /* 0x0000010007097810 */ /* 0x000fca0007ffe0ff */
[----:B------:R-:W1:Y:S01]  /*0320*/  LDC.64 R2, c[0x0][0x388] ;  /* 0x0000e200ff027b82 */ /* 0x000e620000000a00 */
[----:B0-----:R-:W-:-:S04]  /*0330*/  IMAD.WIDE.U32 R18, R13, 0x8, R26 ;  /* 0x000000080d127825 */ /* 0x001fc800078e001a */
[--C-:B------:R-:W-:Y:S01]  /*0340*/  IMAD.WIDE.U32 R24, R7, 0x8, R26.reuse ;  /* 0x0000000807187825 */ /* 0x100fe200078e001a */
[----:B------:R-:W2:Y:S03]  /*0350*/  LDG.E.64 R16, desc[UR6][R18.64+0x800] ;  /* 0x0008000612107981 */ /* 0x000ea6000c1e1b00 */
[C---:B------:R-:W-:Y:S01]  /*0360*/  IMAD.WIDE.U32 R26, R9.reuse, 0x8, R26 ;  /* 0x00000008091a7825 */ /* 0x040fe200078e001a */
[----:B------:R0:W3:Y:S04]  /*0370*/  LDG.E.64 R14, desc[UR6][R18.64] ;  /* 0x00000006120e7981 */ /* 0x0000e8000c1e1b00 */
[----:B------:R-:W4:Y:S04]  /*0380*/  LDG.E.64 R24, desc[UR6][R24.64] ;  /* 0x0000000618187981 */ /* 0x000f28000c1e1b00 */
[----:B------:R-:W5:Y:S01]  /*0390*/  LDG.E.64 R10, desc[UR6][R26.64] ;  /* 0x000000061a0a7981 */ /* 0x000f62000c1e1b00 */
[----:B-1----:R-:W-:-:S03]  /*03a0*/  IMAD.WIDE.U32 R8, R9, 0x4, R2 ;  /* 0x0000000409087825 */ /* 0x002fc600078e0002 */
[----:B0-----:R-:W0:Y:S04]  /*03b0*/  LDS R18, [R5+-0x800] ;  /* 0xfff8000005127984 */ /* 0x001e280000000800 */
[----:B------:R-:W5:Y:S01]  /*03c0*/  LDG.E R8, desc[UR6][R8.64] ;  /* 0x0000000608087981 */ /* 0x000f62000c1e1900 */
[----:B--2---:R-:W-:-:S04]  /*03d0*/  IMAD.WIDE.U32 R22, R0, 0x4, R16 ;  /* 0x0000000400167825 */ /* 0x004fc800078e0010 */
[C---:B---3--:R-:W-:Y:S01]  /*03e0*/  IMAD.WIDE.U32 R20, R0.reuse, 0x4, R14 ;  /* 0x0000000400147825 */ /* 0x048fe200078e000e */
[----:B------:R-:W2:Y:S03]  /*03f0*/  LDG.E R12, desc[UR6][R22.64] ;  /* 0x00000006160c7981 */ /* 0x000ea6000c1e1900 */
[C---:B----4-:R-:W-:Y:S01]  /*0400*/  IMAD.WIDE.U32 R16, R0.reuse, 0x4, R24 ;  /* 0x0000000400107825 */ /* 0x050fe200078e0018 */
[----:B------:R1:W3:Y:S03]  /*0410*/  LDG.E R6, desc[UR6][R20.64] ;  /* 0x0000000614067981 */ /* 0x0002e6000c1e1900 */
[----:B-----5:R-:W-:Y:S02]  /*0420*/  IMAD.WIDE.U32 R10, R0, 0x4, R10 ;  /* 0x00000004000a7825 */ /* 0x020fe400078e000a */
[----:B------:R4:W5:Y:S02]  /*0430*/  LDG.E R16, desc[UR6][R16.64] ;  /* 0x0000000610107981 */ /* 0x000964000c1e1900 */
[----:B------:R-:W-:-:S02]  /*0440*/  IMAD.WIDE.U32 R14, R13, 0x4, R2 ;  /* 0x000000040d0e7825 */ /* 0x000fc400078e0002 */
[----:B------:R-:W5:Y:S02]  /*0450*/  LDG.E R10, desc[UR6][R10.64] ;  /* 0x000000060a0a7981 */ /* 0x000f64000c1e1900 */
[C---:B------:R-:W-:Y:S02]  /*0460*/  IMAD.WIDE.U32 R2, R7.reuse, 0x4, R2 ;  /* 0x0000000407027825 */ /* 0x040fe400078e0002 */
[----:B------:R-:W0:Y:S04]  /*0470*/  LDG.E R13, desc[UR6][R14.64] ;  /* 0x000000060e0d7981 */ /* 0x000e28000c1e1900 */
[----:B------:R-:W5:Y:S04]  /*0480*/  LDG.E R19, desc[UR6][R14.64+0x400] ;  /* 0x000400060e137981 */ /* 0x000f68000c1e1900 */
[----:B------:R4:W5:Y:S04]  /*0490*/  LDG.E R2, desc[UR6][R2.64] ;  /* 0x0000000602027981 */ /* 0x000968000c1e1900 */
[----:B-1----:R-:W-:Y:S04]  /*04a0*/  LDS R20, [R5+-0x400] ;  /* 0xfffc000005147984 */ /* 0x002fe80000000800 */
[----:B----4-:R-:W-:Y:S04]  /*04b0*/  LDS R17, [R5] ;  /* 0x0000000005117984 */ /* 0x010fe80000000800 */
[----:B------:R-:W1:Y:S01]  /*04c0*/  LDS R23, [R5+0x400] ;  /* 0x0004000005177984 */ /* 0x000e620000000800 */
[----:B------:R-:W-:-:S04]  /*04d0*/  IADD3 R3, PT, PT, R7, 0x200, RZ ;  /* 0x0000020007037810 */ /* 0x000fc80007ffe0ff */
[----:B------:R-:W-:Y:S02]  /*04e0*/  ISETP.GE.U32.AND P0, PT, R3, UR5, PT ;  /* 0x0000000503007c0c */ /* 0x000fe4000bf06070 */
[----:B------:R-:W-:Y:S02]  /*04f0*/  IADD3 R7, PT, PT, R7, 0x400, RZ ;  /* 0x0000040007077810 */ /* 0x000fe40007ffe0ff */
[----:B--2---:R-:W-:Y:S02]  /*0500*/  I2FP.F32.U32 R12, R12 ;  /* 0x0000000c000c7245 */ /* 0x004fe40000201000 */
[----:B---3--:R-:W-:Y:S02]  /*0510*/  I2FP.F32.U32 R6, R6 ;  /* 0x0000000600067245 */ /* 0x008fe40000201000 */
[----:B-----5:R-:W-:Y:S02]  /*0520*/  I2FP.F32.U32 R11, R16 ;  /* 0x00000010000b7245 */ /* 0x020fe40000201000 */
[----:B------:R-:W-:Y:S01]  /*0530*/  I2FP.F32.U32 R21, R10 ;  /* 0x0000000a00157245 */ /* 0x000fe20000201000 */
[----:B0-----:R-:W-:-:S04]  /*0540*/  FFMA R6, R13, R6, R18 ;  /* 0x000000060d067223 */ /* 0x001fc80000000012 */
[----:B-1----:R-:W-:Y:S01]  /*0550*/  FFMA R8, R8, R21, R23 ;  /* 0x0000001508087223 */ /* 0x002fe20000000017 */
[----:B------:R-:W-:Y:S01]  /*0560*/  FFMA R12, R19, R12, R20 ;  /* 0x0000000c130c7223 */ /* 0x000fe20000000014 */
[----:B------:R-:W-:Y:S01]  /*0570*/  FFMA R2, R2, R11, R17 ;  /* 0x0000000b02027223 */ /* 0x000fe20000000011 */
[----:B------:R-:W-:Y:S04]  /*0580*/  STS [R5+-0x800], R6 ;  /* 0xfff8000605007388 */ /* 0x000fe80000000800 */
[----:B------:R-:W-:Y:S04]  /*0590*/  STS [R5+-0x400], R12 ;  /* 0xfffc000c05007388 */ /* 0x000fe80000000800 */
[----:B------:R-:W-:Y:S04]  /*05a0*/  STS [R5], R2 ;  /* 0x0000000205007388 */ /* 0x000fe80000000800 */
[----:B------:R0:W-:Y:S02]  /*05b0*/  STS [R5+0x400], R8 ;  /* 0x0004000805007388 */ /* 0x0001e40000000800 */
[----:B0-----:R-:W-:Y:S01]  /*05c0*/  IADD3 R5, PT, PT, R5, 0x1000, RZ ;  /* 0x0000100005057810 */ /* 0x001fe20007ffe0ff */
[----:B------:R-:W-:Y:S06]  /*05d0*/  @!P0 BRA `(.L_x_5) ;  /* 0xfffffffc00448947 */ /* 0x000fec000383ffff */
.L_x_1:
[----:B------:R-:W-:Y:S05]  /*05e0*/  BSYNC.RECONVERGENT B0 ;  /* 0x0000000000007941 */ /* 0x000fea0003800200 */
.L_x_0:
[----:B------:R-:W-:Y:S01]  /*05f0*/  BAR.SYNC.DEFER_BLOCKING 0x0 ;  /* 0x0000000000007b1d */ /* 0x000fe20000010000 */
[----:B------:R-:W-:-:S13]  /*0600*/  ISETP.NE.AND P0, PT, R4, RZ, PT ;  /* 0x000000ff0400720c */ /* 0x000fda0003f05270 */
[----:B------:R-:W-:Y:S05]  /*0610*/  @P0 EXIT ;  /* 0x000000000000094d */ /* 0x000fea0003800000 */
[----:B------:R-:W-:Y:S01]  /*0620*/  HFMA2 R7, -RZ, RZ, 0, 0 ;  /* 0x00000000ff077431 */ /* 0x000fe200000001ff */
[----:B------:R-:W-:Y:S01]  /*0630*/  UIADD3 UR5, UPT, UPT, UR4, 0x40, URZ ;  /* 0x0000004004057890 */ /* 0x000fe2000fffe0ff */
[----:B------:R-:W-:Y:S02]  /*0640*/  UMOV UR8, 0x100 ;  /* 0x0000010000087882 */ /* 0x000fe40000000000 */
[----:B------:R-:W-:-:S09]  /*0650*/  UMOV UR4, URZ ;  /* 0x000000ff00047c82 */ /* 0x000fd20008000000 */
.L_x_6:
[----:B------:R-:W0:Y:S01]  /*0660*/  LDS.128 R12, [UR5+-0x40] ;  /* 0xffffc005ff0c7984 */ /* 0x000e220008000c00 */
[----:B------:R-:W-:-:S03]  /*0670*/  UIADD3 UR8, UP0, UPT, UR8, -0x20, URZ ;  /* 0xffffffe008087890 */ /* 0x000fc6000ff1e0ff */
[----:B------:R-:W1:Y:S01]  /*0680*/  LDS.128 R16, [UR5+-0x30] ;  /* 0xffffd005ff107984 */ /* 0x000e620008000c00 */
[----:B------:R-:W-:Y:S02]  /*0690*/  UIADD3.X UR4, UPT, UPT, UR4, -0x1, URZ, UP0, !UPT ;  /* 0xffffffff04047890 */ /* 0x000fe400087fe4ff */
[----:B------:R-:W-:Y:S01]  /*06a0*/  UISETP.NE.U32.AND UP0, UPT, UR8, URZ, UPT ;  /* 0x000000ff0800728c */ /* 0x000fe2000bf05070 */
[----:B------:R-:W2:Y:S03]  /*06b0*/  LDS.128 R8, [UR5+-0x20] ;  /* 0xffffe005ff087984 */ /* 0x000ea60008000c00 */
[----:B------:R-:W-:Y:S01]  /*06c0*/  UISETP.NE.AND.EX UP0, UPT, UR4, URZ, UPT, UP0 ;  /* 0x000000ff0400728c */ /* 0x000fe2000bf05300 */
[----:B0-----:R-:W-:Y:S02]  /*06d0*/  FADD R12, R12, R7 ;  /* 0x000000070c0c7221 */ /* 0x001fe40000000000 */
[----:B------:R-:W0:Y:S02]  /*06e0*/  LDS.128 R4, [UR5+-0x10] ;  /* 0xfffff005ff047984 */ /* 0x000e240008000c00 */
[----:B------:R-:W-:-:S04]  /*06f0*/  FADD R13, R12, R13 ;  /* 0x0000000d0c0d7221 */ /* 0x000fc80000000000 */
[----:B------:R-:W-:-:S04]  /*0700*/  FADD R14, R13, R14 ;  /* 0x0000000e0d0e7221 */ /* 0x000fc80000000000 */
[----:B------:R-:W-:-:S04]  /*0710*/  FADD R15, R14, R15 ;  /* 0x0000000f0e0f7221 */ /* 0x000fc80000000000 */
[----:B-1----:R-:W-:Y:S02]  /*0720*/  FADD R16, R15, R16 ;  /* 0x000000100f107221 */ /* 0x002fe40000000000 */
[----:B------:R-:W1:Y:S02]  /*0730*/  LDS.128 R12, [UR5] ;  /* 0x00000005ff0c7984 */ /* 0x000e640008000c00 */
[----:B------:R-:W-:-:S04]  /*0740*/  FADD R17, R16, R17 ;  /* 0x0000001110117221 */ /* 0x000fc80000000000 */
[----:B------:R-:W-:-:S04]  /*0750*/  FADD R18, R17, R18 ;  /* 0x0000001211127221 */ /* 0x000fc80000000000 */
[----:B------:R-:W-:-:S04]  /*0760*/  FADD R19, R18, R19 ;  /* 0x0000001312137221 */ /* 0x000fc80000000000 */
[----:B--2---:R-:W-:Y:S02]  /*0770*/  FADD R8, R19, R8 ;  /* 0x0000000813087221 */ /* 0x004fe40000000000 */
[----:B------:R-:W2:Y:S02]  /*0780*/  LDS.128 R16, [UR5+0x10] ;  /* 0x00001005ff107984 */ /* 0x000ea40008000c00 */
[----:B------:R-:W-:-:S04]  /*0790*/  FADD R9, R8, R9 ;  /* 0x0000000908097221 */ /* 0x000fc80000000000 */
[----:B------:R-:W-:-:S04]  /*07a0*/  FADD R10, R9, R10 ;  /* 0x0000000a090a7221 */ /* 0x000fc80000000000 */
[----:B------:R-:W-:-:S04]  /*07b0*/  FADD R11, R10, R11 ;  /* 0x0000000b0a0b7221 */ /* 0x000fc80000000000 */
[----:B0-----:R-:W-:Y:S02]  /*07c0*/  FADD R4, R11, R4 ;  /* 0x000000040b047221 */ /* 0x001fe40000000000 */
[----:B------:R-:W0:Y:S02]  /*07d0*/  LDS.128 R8, [UR5+0x20] ;  /* 0x00002005ff087984 */ /* 0x000e240008000c00 */
[----:B------:R-:W-:-:S04]  /*07e0*/  FADD R5, R4, R5 ;  /* 0x0000000504057221 */ /* 0x000fc80000000000 */
[----:B------:R-:W-:-:S04]  /*07f0*/  FADD R6, R5, R6 ;  /* 0x0000000605067221 */ /* 0x000fc80000000000 */
[----:B------:R-:W-:-:S04]  /*0800*/  FADD R7, R6, R7 ;  /* 0x0000000706077221 */ /* 0x000fc80000000000 */
[----:B-1----:R-:W-:Y:S02]  /*0810*/  FADD R12, R7, R12 ;  /* 0x0000000c070c7221 */ /* 0x002fe40000000000 */
[----:B------:R-:W1:Y:S01]  /*0820*/  LDS.128 R4, [UR5+0x30] ;  /* 0x00003005ff047984 */ /* 0x000e620008000c00 */
[----:B------:R-:W-:Y:S01]  /*0830*/  UIADD3 UR5, UPT, UPT, UR5, 0x80, URZ ;  /* 0x0000008005057890 */ /* 0x000fe2000fffe0ff */
[----:B------:R-:W-:-:S04]  /*0840*/  FADD R13, R12, R13 ;  /* 0x0000000d0c0d7221 */ /* 0x000fc80000000000 */
[----:B------:R-:W-:-:S04]  /*0850*/  FADD R14, R13, R14 ;  /* 0x0000000e0d0e7221 */ /* 0x000fc80000000000 */
[----:B------:R-:W-:-:S04]  /*0860*/  FADD R15, R14, R15 ;  /* 0x0000000f0e0f7221 */ /* 0x000fc80000000000 */
[----:B--2---:R-:W-:-:S04]  /*0870*/  FADD R16, R15, R16 ;  /* 0x000000100f107221 */ /* 0x004fc80000000000 */
[----:B------:R-:W-:-:S04]  /*0880*/  FADD R17, R16, R17 ;  /* 0x0000001110117221 */ /* 0x000fc80000000000 */
[----:B------:R-:W-:-:S04]  /*0890*/  FADD R18, R17, R18 ;  /* 0x0000001211127221 */ /* 0x000fc80000000000 */
[----:B------:R-:W-:-:S04]  /*08a0*/  FADD R19, R18, R19 ;  /* 0x0000001312137221 */ /* 0x000fc80000000000 */
[----:B0-----:R-:W-:-:S04]  /*08b0*/  FADD R8, R19, R8 ;  /* 0x0000000813087221 */ /* 0x001fc80000000000 */
[----:B------:R-:W-:-:S04]  /*08c0*/  FADD R9, R8, R9 ;  /* 0x0000000908097221 */ /* 0x000fc80000000000 */
[----:B------:R-:W-:-:S04]  /*08d0*/  FADD R10, R9, R10 ;  /* 0x0000000a090a7221 */ /* 0x000fc80000000000 */
[----:B------:R-:W-:-:S04]  /*08e0*/  FADD R11, R10, R11 ;  /* 0x0000000b0a0b7221 */ /* 0x000fc80000000000 */
[----:B-1----:R-:W-:-:S04]  /*08f0*/  FADD R4, R11, R4 ;  /* 0x000000040b047221 */ /* 0x002fc80000000000 */
[----:B------:R-:W-:-:S04]  /*0900*/  FADD R5, R4, R5 ;  /* 0x0000000504057221 */ /* 0x000fc80000000000 */
[----:B------:R-:W-:-:S04]  /*0910*/  FADD R6, R5, R6 ;  /* 0x0000000605067221 */ /* 0x000fc80000000000 */
[----:B------:R-:W-:Y:S01]  /*0920*/  FADD R7, R6, R7 ;  /* 0x0000000706077221 */ /* 0x000fe20000000000 */
[----:B------:R-:W-:Y:S06]  /*0930*/  BRA.U UP0, `(.L_x_6) ;  /* 0xfffffffd00487547 */ /* 0x000fec000b83ffff */
[----:B------:R-:W0:Y:S02]  /*0940*/  LDC.64 R2, c[0x0][0x398] ;  /* 0x0000e600ff027b82 */ /* 0x000e240000000a00 */
[----:B0-----:R-:W-:-:S05]  /*0950*/  IMAD.WIDE.U32 R2, R0, 0x4, R2 ;  /* 0x0000000400027825 */ /* 0x001fca00078e0002 */
[----:B------:R-:W-:Y:S01]  /*0960*/  STG.E desc[UR6][R2.64], R7 ;  /* 0x0000000702007986 */ /* 0x000fe2000c101906 */
[----:B------:R-:W-:Y:S05]  /*0970*/  EXIT ;  /* 0x000000000000794d */ /* 0x000fea0003800000 */
.L_x_7:
[----:B------:R-:W-:-:S00]  /*0980*/  BRA `(.L_x_7) ;  /* 0xfffffffc00fc7947 */ /* 0x000fc0000383ffff */
[----:B------:R-:W-:-:S00]  /*0990*/  NOP ;  /* 0x0000000000007918 */ /* 0x000fc00000000000 */
        /* <DEDUP_REMOVED lines=14> */
.L_x_8:


//--------------------- .nv.shared._Z9aggregatejjPKfPKPjPf --------------------------
	.section	.nv.shared._Z9aggregatejjPKfPKPjPf,"aw",@nobits
	.sectionflags	@""
	.align	4
.nv.shared._Z9aggregatejjPKfPKPjPf:
	.zero		2048


//--------------------- .nv.shared.reserved.0     --------------------------
	.section	.nv.shared.reserved.0,"aw",@nobits
	.weak		__nv_reservedSMEM_offset_0_alias
	.size		__nv_reservedSMEM_offset_0_alias, 0, 64
	.other		__nv_reservedSMEM_offset_0_alias,@"STO_CUDA_RESERVED_SHARED STV_DEFAULT"
__nv_reservedSMEM_offset_0_alias:
	.zero		0
	.zero		64


//--------------------- .nv.constant0._Z9aggregatejjPKfPKPjPf --------------------------
	.section	.nv.constant0._Z9aggregatejjPKfPKPjPf,"a",@progbits
	.sectionflags	@""
	.align	4
.nv.constant0._Z9aggregatejjPKfPKPjPf:
	.zero		928


//--------------------- SYMBOLS --------------------------

	.type		.nv.reservedSmem.offset0,@object
	.size		.nv.reservedSmem.offset0,0x4
	.type		.nv.reservedSmem.cap,@object
	.size		.nv.reservedSmem.cap,0x4
